//
// Generated by NVIDIA NVVM Compiler
//
// Compiler Build ID: CL-36424714
// Cuda compilation tools, release 13.0, V13.0.88
// Based on NVVM 20.0.0
//

.version 9.0
.target sm_100
.address_size 64

	// .globl	_Z10InitKernelv
.global .align 4 .u32 d_xmax;

.visible .entry _Z10InitKernelv()
{
	.reg .b32 	%r<2>;

	mov.b32 	%r1, 0;
	st.global.u32 	[d_xmax], %r1;
	ret;

}
	// .globl	_Z8MyKernelxx
.visible .entry _Z8MyKernelxx(
	.param .u64 _Z8MyKernelxx_param_0,
	.param .u64 _Z8MyKernelxx_param_1
)
{
	.reg .pred 	%p<6>;
	.reg .b32 	%r<15>;
	.reg .b64 	%rd<20>;
	.reg .b64 	%fd<4>;

	ld.param.u64 	%rd10, [_Z8MyKernelxx_param_0];
	ld.param.u64 	%rd9, [_Z8MyKernelxx_param_1];
	mov.u32 	%r1, %tid.x;
	cvt.u64.u32 	%rd11, %r1;
	add.s64 	%rd12, %rd10, %rd11;
	mov.u32 	%r2, %ntid.x;
	mov.u32 	%r3, %ctaid.x;
	mul.lo.s32 	%r4, %r2, %r3;
	cvt.u64.u32 	%rd13, %r4;
	add.s64 	%rd1, %rd12, %rd13;
	setp.gt.s64 	%p1, %rd1, 100100000;
	@%p1 bra 	$L__BB1_9;
	mov.u32 	%r5, %ctaid.y;
	shl.b32 	%r6, %r5, 1;
	add.s32 	%r7, %r6, -1;
	cvt.u64.u32 	%rd14, %r7;
	mad.lo.s64 	%rd2, %rd1, 6, %rd14;
	cvt.rn.f64.s64 	%fd1, %rd2;
	sqrt.rn.f64 	%fd2, %fd1;
	cvt.rpi.f64.f64 	%fd3, %fd2;
	cvt.rzi.s64.f64 	%rd3, %fd3;
	setp.lt.s64 	%p2, %rd3, 3;
	@%p2 bra 	$L__BB1_8;
	mov.b64 	%rd18, 3;
	cvt.u32.u64 	%r9, %rd2;
	bra.uni 	$L__BB1_4;
$L__BB1_3:
	add.s64 	%rd18, %rd18, 2;
	setp.gt.s64 	%p5, %rd18, %rd3;
	@%p5 bra 	$L__BB1_8;
$L__BB1_4:
	or.b64  	%rd16, %rd2, %rd18;
	and.b64  	%rd17, %rd16, -4294967296;
	setp.ne.s64 	%p3, %rd17, 0;
	@%p3 bra 	$L__BB1_6;
	cvt.u32.u64 	%r8, %rd18;
	rem.u32 	%r10, %r9, %r8;
	cvt.u64.u32 	%rd19, %r10;
	bra.uni 	$L__BB1_7;
$L__BB1_6:
	rem.s64 	%rd19, %rd2, %rd18;
$L__BB1_7:
	setp.eq.s64 	%p4, %rd19, 0;
	@%p4 bra 	$L__BB1_9;
	bra.uni 	$L__BB1_3;
$L__BB1_8:
	cvt.u32.u64 	%r11, %rd9;
	cvt.u32.u64 	%r12, %rd2;
	sub.s32 	%r13, %r12, %r11;
	atom.global.max.s32 	%r14, [d_xmax], %r13;
$L__BB1_9:
	ret;

}


// ===== COMPILED SASS (sm_100) =====

	.target	sm_100

	.elftype	@"ET_EXEC"


//--------------------- .note.nv.tkinfo           --------------------------
	.section	.note.nv.tkinfo,"",@"SHT_NOTE"
	.sectionflags	@"SHF_NOTE_NV_TKINFO"
	.tkinfo
        /*0018*/ 	.word	0x00000002
        /*0030*/ 	.string	""
        /*0030*/ 	.string	"ptxas"
        /*0030*/ 	.string	"Cuda compilation tools, release 13.0, V13.0.88"
        /*0030*/ 	.string	"Build cuda_13.0.r13.0/compiler.36424714_0"
        /*0030*/ 	.string	"-arch sm_100 -m 64 "



//--------------------- .note.nv.cuinfo           --------------------------
	.section	.note.nv.cuinfo,"",@"SHT_NOTE"
	.sectionflags	@"SHF_NOTE_NV_CUINFO"
        /*0018*/ 	.short	0x0002
        /*001a*/ 	.short	0x0064
        /*001c*/ 	.short	0x0082
	.zero		2


//--------------------- .nv.info                  --------------------------
	.section	.nv.info,"",@"SHT_CUDA_INFO"
	.align	4


	//----- nvinfo : EIATTR_REGCOUNT
	.align		4
        /*0000*/ 	.byte	0x04, 0x2f
        /*0002*/ 	.short	(.L_2 - .L_1)
	.align		4
.L_1:
        /*0004*/ 	.word	index@(_Z10InitKernelv)
        /*0008*/ 	.word	0x00000006


	//----- nvinfo : EIATTR_FRAME_SIZE
	.align		4
.L_2:
        /*000c*/ 	.byte	0x04, 0x11
        /*000e*/ 	.short	(.L_4 - .L_3)
	.align		4
.L_3:
        /*0010*/ 	.word	index@(_Z10InitKernelv)
        /*0014*/ 	.word	0x00000000


	//----- nvinfo : EIATTR_REGCOUNT
	.align		4
.L_4:
        /*0018*/ 	.byte	0x04, 0x2f
        /*001a*/ 	.short	(.L_6 - .L_5)
	.align		4
.L_5:
        /*001c*/ 	.word	index@(_Z8MyKernelxx)
        /*0020*/ 	.word	0x0000001c


	//----- nvinfo : EIATTR_FRAME_SIZE
	.align		4
.L_6:
        /*0024*/ 	.byte	0x04, 0x11
        /*0026*/ 	.short	(.L_8 - .L_7)
	.align		4
.L_7:
        /*0028*/ 	.word	index@($__internal_1_$__cuda_sm20_rem_s64)
        /*002c*/ 	.word	0x00000000


	//----- nvinfo : EIATTR_FRAME_SIZE
	.align		4
.L_8:
        /*0030*/ 	.byte	0x04, 0x11
        /*0032*/ 	.short	(.L_10 - .L_9)
	.align		4
.L_9:
        /*0034*/ 	.word	index@($__internal_0_$__cuda_sm20_dsqrt_rn_f64_mediumpath_v1)
        /*0038*/ 	.word	0x00000000


	//----- nvinfo : EIATTR_FRAME_SIZE
	.align		4
.L_10:
        /*003c*/ 	.byte	0x04, 0x11
        /*003e*/ 	.short	(.L_12 - .L_11)
	.align		4
.L_11:
        /*0040*/ 	.word	index@(_Z8MyKernelxx)
        /*0044*/ 	.word	0x00000000


	//----- nvinfo : EIATTR_MIN_STACK_SIZE
	.align		4
.L_12:
        /*0048*/ 	.byte	0x04, 0x12
        /*004a*/ 	.short	(.L_14 - .L_13)
	.align		4
.L_13:
        /*004c*/ 	.word	index@(_Z8MyKernelxx)
        /*0050*/ 	.word	0x00000000


	//----- nvinfo : EIATTR_MIN_STACK_SIZE
	.align		4
.L_14:
        /*0054*/ 	.byte	0x04, 0x12
        /*0056*/ 	.short	(.L_16 - .L_15)
	.align		4
.L_15:
        /*0058*/ 	.word	index@(_Z10InitKernelv)
        /*005c*/ 	.word	0x00000000
.L_16:


//--------------------- .nv.compat                --------------------------
	.section	.nv.compat,"",@"SHT_CUDA_COMPAT_INFO"
	.align	4
        /*0000*/ 	.byte	0x02, 0x09, 0x00, 0x00, 0x02, 0x02, 0x01, 0x00, 0x02, 0x05, 0x05, 0x00, 0x03, 0x07, 0x01, 0x01
        /*0010*/ 	.byte	0x02, 0x03, 0x00, 0x00, 0x02, 0x06, 0x01, 0x00, 0x04, 0x0b, 0x08, 0x00, 0x01, 0x00, 0x00, 0x00
        /*0020*/ 	.byte	0x00, 0x00, 0x00, 0x00


//--------------------- .nv.info._Z8MyKernelxx    --------------------------
	.section	.nv.info._Z8MyKernelxx,"",@"SHT_CUDA_INFO"
	.sectionflags	@""
	.align	4


	//----- nvinfo : EIATTR_CUDA_API_VERSION
	.align		4
        /*0000*/ 	.byte	0x04, 0x37
        /*0002*/ 	.short	(.L_18 - .L_17)
.L_17:
        /*0004*/ 	.word	0x00000082


	//----- nvinfo : EIATTR_KPARAM_INFO
	.align		4
.L_18:
        /*0008*/ 	.byte	0x04, 0x17
        /*000a*/ 	.short	(.L_20 - .L_19)
.L_19:
        /*000c*/ 	.word	0x00000000
        /*0010*/ 	.short	0x0001
        /*0012*/ 	.short	0x0008
        /*0014*/ 	.byte	0x00, 0xf0, 0x21, 0x00


	//----- nvinfo : EIATTR_KPARAM_INFO
	.align		4
.L_20:
        /*0018*/ 	.byte	0x04, 0x17
        /*001a*/ 	.short	(.L_22 - .L_21)
.L_21:
        /*001c*/ 	.word	0x00000000
        /*0020*/ 	.short	0x0000
        /*0022*/ 	.short	0x0000
        /*0024*/ 	.byte	0x00, 0xf0, 0x21, 0x00


	//----- nvinfo : EIATTR_SPARSE_MMA_MASK
	.align		4
.L_22:
        /*0028*/ 	.byte	0x03, 0x50
        /*002a*/ 	.short	0x0000


	//----- nvinfo : EIATTR_MAXREG_COUNT
	.align		4
        /*002c*/ 	.byte	0x03, 0x1b
        /*002e*/ 	.short	0x00ff


	//----- nvinfo : EIATTR_MERCURY_ISA_VERSION
	.align		4
        /*0030*/ 	.byte	0x03, 0x5f
        /*0032*/ 	.short	0x0101


	//----- nvinfo : EIATTR_INT_WARP_WIDE_INSTR_OFFSETS
	.align		4
        /*0034*/ 	.byte	0x04, 0x31
        /*0036*/ 	.short	(.L_24 - .L_23)


	//   ....[0]....
.L_23:
        /*0038*/ 	.word	0x00000580


	//   ....[1]....
        /*003c*/ 	.word	0x000005a0


	//----- nvinfo : EIATTR_VRC_CTA_INIT_COUNT
	.align		4
.L_24:
        /*0040*/ 	.byte	0x02, 0x4a
	.zero		1
	.zero		1


	//----- nvinfo : EIATTR_EXIT_INSTR_OFFSETS
	.align		4
        /*0044*/ 	.byte	0x04, 0x1c
        /*0046*/ 	.short	(.L_26 - .L_25)


	//   ....[0]....
.L_25:
        /*0048*/ 	.word	0x000000a0


	//   ....[1]....
        /*004c*/ 	.word	0x000004d0


	//   ....[2]....
        /*0050*/ 	.word	0x000005e0


	//----- nvinfo : EIATTR_CRS_STACK_SIZE
	.align		4
.L_26:
        /*0054*/ 	.byte	0x04, 0x1e
        /*0056*/ 	.short	(.L_28 - .L_27)
.L_27:
        /*0058*/ 	.word	0x00000000


	//----- nvinfo : EIATTR_CBANK_PARAM_SIZE
	.align		4
.L_28:
        /*005c*/ 	.byte	0x03, 0x19
        /*005e*/ 	.short	0x0010


	//----- nvinfo : EIATTR_PARAM_CBANK
	.align		4
        /*0060*/ 	.byte	0x04, 0x0a
        /*0062*/ 	.short	(.L_30 - .L_29)
	.align		4
.L_29:
        /*0064*/ 	.word	index@(.nv.constant0._Z8MyKernelxx)
        /*0068*/ 	.short	0x0380
        /*006a*/ 	.short	0x0010


	//----- nvinfo : EIATTR_SW_WAR
	.align		4
.L_30:
        /*006c*/ 	.byte	0x04, 0x36
        /*006e*/ 	.short	(.L_32 - .L_31)
.L_31:
        /*0070*/ 	.word	0x00000008
.L_32:


//--------------------- .nv.info._Z10InitKernelv  --------------------------
	.section	.nv.info._Z10InitKernelv,"",@"SHT_CUDA_INFO"
	.sectionflags	@""
	.align	4


	//----- nvinfo : EIATTR_CUDA_API_VERSION
	.align		4
        /*0000*/ 	.byte	0x04, 0x37
        /*0002*/ 	.short	(.L_34 - .L_33)
.L_33:
        /*0004*/ 	.word	0x00000082


	//----- nvinfo : EIATTR_SPARSE_MMA_MASK
	.align		4
.L_34:
        /*0008*/ 	.byte	0x03, 0x50
        /*000a*/ 	.short	0x0000


	//----- nvinfo : EIATTR_MAXREG_COUNT
	.align		4
        /*000c*/ 	.byte	0x03, 0x1b
        /*000e*/ 	.short	0x00ff


	//----- nvinfo : EIATTR_MERCURY_ISA_VERSION
	.align		4
        /*0010*/ 	.byte	0x03, 0x5f
        /*0012*/ 	.short	0x0101


	//----- nvinfo : EIATTR_VRC_CTA_INIT_COUNT
	.align		4
        /*0014*/ 	.byte	0x02, 0x4a
	.zero		1
	.zero		1


	//----- nvinfo : EIATTR_EXIT_INSTR_OFFSETS
	.align		4
        /*0018*/ 	.byte	0x04, 0x1c
        /*001a*/ 	.short	(.L_36 - .L_35)


	//   ....[0]....
.L_35:
        /*001c*/ 	.word	0x00000040


	//----- nvinfo : EIATTR_SW_WAR
	.align		4
.L_36:
        /*0020*/ 	.byte	0x04, 0x36
        /*0022*/ 	.short	(.L_38 - .L_37)
.L_37:
        /*0024*/ 	.word	0x00000008
.L_38:


//--------------------- .nv.callgraph             --------------------------
	.section	.nv.callgraph,"",@"SHT_CUDA_CALLGRAPH"
	.align	4
	.sectionentsize	8
	.align		4
        /*0000*/ 	.word	0x00000000
	.align		4
        /*0004*/ 	.word	0xffffffff
	.align		4
        /*0008*/ 	.word	0x00000000
	.align		4
        /*000c*/ 	.word	0xfffffffe
	.align		4
        /*0010*/ 	.word	0x00000000
	.align		4
        /*0014*/ 	.word	0xfffffffd
	.align		4
        /*0018*/ 	.word	0x00000000
	.align		4
        /*001c*/ 	.word	0xfffffffc


//--------------------- .nv.constant4             --------------------------
	.section	.nv.constant4,"a",@progbits
	.align	8
	.align		8
.nv.constant4:
        /*0000*/ 	.dword	d_xmax


//--------------------- .text._Z8MyKernelxx       --------------------------
	.section	.text._Z8MyKernelxx,"ax",@progbits
	.align	128
        .global         _Z8MyKernelxx
        .type           _Z8MyKernelxx,@function
        .size           _Z8MyKernelxx,(.L_x_15 - _Z8MyKernelxx)
        .other          _Z8MyKernelxx,@"STO_CUDA_ENTRY STV_DEFAULT"
_Z8MyKernelxx:
.text._Z8MyKernelxx:
[----:B------:R-:W-:Y:S01]  /*0000*/  LDC R1, c[0x0][0x37c] ;  /* 0x0000df00ff017b82 */ /* 0x000fe20000000800 */
[----:B------:R-:W0:Y:S07]  /*0010*/  S2R R3, SR_TID.X ;  /* 0x0000000000037919 */ /* 0x000e2e0000002100 */
[----:B------:R-:W1:Y:S01]  /*0020*/  S2UR UR5, SR_CTAID.X ;  /* 0x00000000000579c3 */ /* 0x000e620000002500 */
[----:B------:R-:W1:Y:S07]  /*0030*/  LDCU UR4, c[0x0][0x360] ;  /* 0x00006c00ff0477ac */ /* 0x000e6e0008000800 */
[----:B------:R-:W0:Y:S01]  /*0040*/  LDC.64 R6, c[0x0][0x380] ;  /* 0x0000e000ff067b82 */ /* 0x000e220000000a00 */
[----:B-1----:R-:W-:-:S06]  /*0050*/  UIMAD UR4, UR4, UR5, URZ ;  /* 0x00000005040472a4 */ /* 0x002fcc000f8e02ff */
[----:B0-----:R-:W-:-:S04]  /*0060*/  IADD3 R5, P0, P1, R6, UR4, R3 ;  /* 0x0000000406057c10 */ /* 0x001fc8000f91e003 */
[----:B------:R-:W-:Y:S02]  /*0070*/  IADD3.X R0, PT, PT, RZ, R7, RZ, P0, P1 ;  /* 0x00000007ff007210 */ /* 0x000fe400007e24ff */
[----:B------:R-:W-:-:S04]  /*0080*/  ISETP.GT.U32.AND P0, PT, R5, 0x5f767a0, PT ;  /* 0x05f767a00500780c */ /* 0x000fc80003f04070 */
[----:B------:R-:W-:-:S13]  /*0090*/  ISETP.GT.AND.EX P0, PT, R0, RZ, PT, P0 ;  /* 0x000000ff0000720c */ /* 0x000fda0003f04300 */
[----:B------:R-:W-:Y:S05]  /*00a0*/  @P0 EXIT ;  /* 0x000000000000094d */ /* 0x000fea0003800000 */
[----:B------:R-:W0:Y:S01]  /*00b0*/  S2UR UR4, SR_CTAID.Y ;  /* 0x00000000000479c3 */ /* 0x000e220000002600 */
[----:B------:R-:W-:Y:S01]  /*00c0*/  IMAD.MOV.U32 R3, RZ, RZ, RZ ;  /* 0x000000ffff037224 */ /* 0x000fe200078e00ff */
[----:B------:R-:W-:Y:S01]  /*00d0*/  MOV R12, 0x0 ;  /* 0x00000000000c7802 */ /* 0x000fe20000000f00 */
[----:B------:R-:W-:Y:S01]  /*00e0*/  IMAD R7, R0, 0x6, RZ ;  /* 0x0000000600077824 */ /* 0x000fe200078e02ff */
[----:B------:R-:W-:Y:S01]  /*00f0*/  BSSY.RECONVERGENT B0, `(.L_x_0) ;  /* 0x0000018000007945 */ /* 0x000fe20003800200 */
[----:B------:R-:W-:Y:S01]  /*0100*/  IMAD.MOV.U32 R13, RZ, RZ, 0x3fd80000 ;  /* 0x3fd80000ff0d7424 */ /* 0x000fe200078e00ff */
[----:B0-----:R-:W-:-:S06]  /*0110*/  ULEA UR4, UR4, 0xffffffff, 0x1 ;  /* 0xffffffff04047891 */ /* 0x001fcc000f8e08ff */
[----:B------:R-:W-:-:S04]  /*0120*/  IMAD.U32 R2, RZ, RZ, UR4 ;  /* 0x00000004ff027e24 */ /* 0x000fc8000f8e00ff */
[----:B------:R-:W-:-:S04]  /*0130*/  IMAD.WIDE.U32 R2, R5, 0x6, R2 ;  /* 0x0000000605027825 */ /* 0x000fc800078e0002 */
[----:B------:R-:W-:Y:S02]  /*0140*/  IMAD.IADD R5, R3, 0x1, R7 ;  /* 0x0000000103057824 */ /* 0x000fe400078e0207 */
[----:B------:R-:W-:-:S04]  /*0150*/  IMAD.MOV.U32 R4, RZ, RZ, R2 ;  /* 0x000000ffff047224 */ /* 0x000fc800078e0002 */
[----:B------:R-:W0:Y:S08]  /*0160*/  I2F.F64.S64 R6, R4 ;  /* 0x0000000400067312 */ /* 0x000e300000301c00 */
[----:B0-----:R-:W0:Y:S01]  /*0170*/  MUFU.RSQ64H R9, R7 ;  /* 0x0000000700097308 */ /* 0x001e220000001c00 */
[----:B------:R-:W-:-:S05]  /*0180*/  VIADD R8, R7, 0xfcb00000 ;  /* 0xfcb0000007087836 */ /* 0x000fca0000000000 */
[----:B------:R-:W-:Y:S01]  /*0190*/  ISETP.GE.U32.AND P0, PT, R8, 0x7ca00000, PT ;  /* 0x7ca000000800780c */ /* 0x000fe20003f06070 */
[----:B0-----:R-:W-:-:S08]  /*01a0*/  DMUL R10, R8, R8 ;  /* 0x00000008080a7228 */ /* 0x001fd00000000000 */
[----:B------:R-:W-:-:S08]  /*01b0*/  DFMA R10, R6, -R10, 1 ;  /* 0x3ff00000060a742b */ /* 0x000fd0000000080a */
[----:B------:R-:W-:Y:S02]  /*01c0*/  DFMA R12, R10, R12, 0.5 ;  /* 0x3fe000000a0c742b */ /* 0x000fe4000000000c */
[----:B------:R-:W-:-:S08]  /*01d0*/  DMUL R10, R8, R10 ;  /* 0x0000000a080a7228 */ /* 0x000fd00000000000 */
[----:B------:R-:W-:-:S08]  /*01e0*/  DFMA R10, R12, R10, R8 ;  /* 0x0000000a0c0a722b */ /* 0x000fd00000000008 */
[----:B------:R-:W-:Y:S02]  /*01f0*/  DMUL R12, R6, R10 ;  /* 0x0000000a060c7228 */ /* 0x000fe40000000000 */
[----:B------:R-:W-:Y:S02]  /*0200*/  VIADD R19, R11, 0xfff00000 ;  /* 0xfff000000b137836 */ /* 0x000fe40000000000 */
[----:B------:R-:W-:-:S04]  /*0210*/  IMAD.MOV.U32 R18, RZ, RZ, R10 ;  /* 0x000000ffff127224 */ /* 0x000fc800078e000a */
[----:B------:R-:W-:-:S08]  /*0220*/  DFMA R14, R12, -R12, R6 ;  /* 0x8000000c0c0e722b */ /* 0x000fd00000000006 */
[----:B------:R-:W-:Y:S01]  /*0230*/  DFMA R16, R14, R18, R12 ;  /* 0x000000120e10722b */ /* 0x000fe2000000000c */
[----:B------:R-:W-:Y:S10]  /*0240*/  @!P0 BRA `(.L_x_1) ;  /* 0x0000000000088947 */ /* 0x000ff40003800000 */
[----:B------:R-:W-:-:S07]  /*0250*/  MOV R0, 0x270 ;  /* 0x0000027000007802 */ /* 0x000fce0000000f00 */
[----:B------:R-:W-:Y:S05]  /*0260*/  CALL.REL.NOINC `($__internal_0_$__cuda_sm20_dsqrt_rn_f64_mediumpath_v1) ;  /* 0x0000000000e07944 */ /* 0x000fea0003c00000 */
.L_x_1:
[----:B------:R-:W-:Y:S05]  /*0270*/  BSYNC.RECONVERGENT B0 ;  /* 0x0000000000007941 */ /* 0x000fea0003800200 */
.L_x_0:
[----:B------:R-:W0:Y:S01]  /*0280*/  F2I.S64.F64.CEIL R6, R16 ;  /* 0x0000001000067311 */ /* 0x000e220000309900 */
[----:B------:R-:W1:Y:S01]  /*0290*/  LDCU.64 UR6, c[0x0][0x358] ;  /* 0x00006b00ff0677ac */ /* 0x000e620008000a00 */
[----:B------:R-:W-:Y:S01]  /*02a0*/  BSSY.RECONVERGENT B0, `(.L_x_2) ;  /* 0x0000029000007945 */ /* 0x000fe20003800200 */
[----:B0-----:R-:W-:-:S04]  /*02b0*/  ISETP.GE.U32.AND P0, PT, R6, 0x3, PT ;  /* 0x000000030600780c */ /* 0x001fc80003f06070 */
[----:B------:R-:W-:-:S13]  /*02c0*/  ISETP.GE.AND.EX P0, PT, R7, RZ, PT, P0 ;  /* 0x000000ff0700720c */ /* 0x000fda0003f06300 */
[----:B-1----:R-:W-:Y:S05]  /*02d0*/  @!P0 BRA `(.L_x_3) ;  /* 0x0000000000948947 */ /* 0x002fea0003800000 */
[----:B------:R-:W-:Y:S01]  /*02e0*/  IMAD.MOV.U32 R11, RZ, RZ, 0x3 ;  /* 0x00000003ff0b7424 */ /* 0x000fe200078e00ff */
[----:B------:R-:W-:-:S07]  /*02f0*/  MOV R13, RZ ;  /* 0x000000ff000d7202 */ /* 0x000fce0000000f00 */
.L_x_7:
[----:B------:R-:W-:Y:S01]  /*0300*/  LOP3.LUT R0, R5, R13, RZ, 0xfc, !PT ;  /* 0x0000000d05007212 */ /* 0x000fe200078efcff */
[----:B------:R-:W-:Y:S03]  /*0310*/  BSSY.RECONVERGENT B1, `(.L_x_4) ;  /* 0x000001b000017945 */ /* 0x000fe60003800200 */
[----:B------:R-:W-:-:S13]  /*0320*/  ISETP.NE.U32.AND P0, PT, R0, RZ, PT ;  /* 0x000000ff0000720c */ /* 0x000fda0003f05070 */
[----:B------:R-:W-:Y:S05]  /*0330*/  @P0 BRA `(.L_x_5) ;  /* 0x0000000000500947 */ /* 0x000fea0003800000 */
[----:B------:R-:W0:Y:S01]  /*0340*/  I2F.U32.RP R0, R11 ;  /* 0x0000000b00007306 */ /* 0x000e220000209000 */
[----:B------:R-:W-:-:S07]  /*0350*/  ISETP.NE.U32.AND P1, PT, R11, RZ, PT ;  /* 0x000000ff0b00720c */ /* 0x000fce0003f25070 */
[----:B0-----:R-:W0:Y:S02]  /*0360*/  MUFU.RCP R0, R0 ;  /* 0x0000000000007308 */ /* 0x001e240000001000 */
[----:B0-----:R-:W-:-:S06]  /*0370*/  VIADD R8, R0, 0xffffffe ;  /* 0x0ffffffe00087836 */ /* 0x001fcc0000000000 */
[----:B------:R0:W1:Y:S02]  /*0380*/  F2I.FTZ.U32.TRUNC.NTZ R9, R8 ;  /* 0x0000000800097305 */ /* 0x000064000021f000 */
[----:B0-----:R-:W-:Y:S02]  /*0390*/  IMAD.MOV.U32 R8, RZ, RZ, RZ ;  /* 0x000000ffff087224 */ /* 0x001fe400078e00ff */
[----:B-1----:R-:W-:-:S04]  /*03a0*/  IMAD.MOV R10, RZ, RZ, -R9 ;  /* 0x000000ffff0a7224 */ /* 0x002fc800078e0a09 */
[----:B------:R-:W-:-:S04]  /*03b0*/  IMAD R15, R10, R11, RZ ;  /* 0x0000000b0a0f7224 */ /* 0x000fc800078e02ff */
[----:B------:R-:W-:-:S06]  /*03c0*/  IMAD.HI.U32 R9, R9, R15, R8 ;  /* 0x0000000f09097227 */ /* 0x000fcc00078e0008 */
[----:B------:R-:W-:-:S04]  /*03d0*/  IMAD.HI.U32 R9, R9, R2, RZ ;  /* 0x0000000209097227 */ /* 0x000fc800078e00ff */
[----:B------:R-:W-:-:S04]  /*03e0*/  IMAD.MOV R9, RZ, RZ, -R9 ;  /* 0x000000ffff097224 */ /* 0x000fc800078e0a09 */
[----:B------:R-:W-:-:S05]  /*03f0*/  IMAD R10, R11, R9, R2 ;  /* 0x000000090b0a7224 */ /* 0x000fca00078e0202 */
[----:B------:R-:W-:-:S13]  /*0400*/  ISETP.GE.U32.AND P0, PT, R10, R11, PT ;  /* 0x0000000b0a00720c */ /* 0x000fda0003f06070 */
[----:B------:R-:W-:-:S04]  /*0410*/  @P0 IADD3 R10, PT, PT, R10, -R11, RZ ;  /* 0x8000000b0a0a0210 */ /* 0x000fc80007ffe0ff */
[----:B------:R-:W-:-:S13]  /*0420*/  ISETP.GE.U32.AND P0, PT, R10, R11, PT ;  /* 0x0000000b0a00720c */ /* 0x000fda0003f06070 */
[----:B------:R-:W-:Y:S01]  /*0430*/  @P0 IMAD.IADD R10, R10, 0x1, -R11 ;  /* 0x000000010a0a0824 */ /* 0x000fe200078e0a0b */
[----:B------:R-:W-:-:S04]  /*0440*/  @!P1 LOP3.LUT R10, RZ, R11, RZ, 0x33, !PT ;  /* 0x0000000bff0a9212 */ /* 0x000fc800078e33ff */
[----:B------:R-:W-:-:S04]  /*0450*/  ISETP.NE.U32.AND P0, PT, R10, RZ, PT ;  /* 0x000000ff0a00720c */ /* 0x000fc80003f05070 */
[----:B------:R-:W-:Y:S01]  /*0460*/  ISETP.NE.AND.EX P0, PT, RZ, RZ, PT, P0 ;  /* 0x000000ffff00720c */ /* 0x000fe20003f05300 */
[----:B------:R-:W-:-:S12]  /*0470*/  BRA `(.L_x_6) ;  /* 0x0000000000107947 */ /* 0x000fd80003800000 */
.L_x_5:
[----:B------:R-:W-:-:S07]  /*0480*/  MOV R0, 0x4a0 ;  /* 0x000004a000007802 */ /* 0x000fce0000000f00 */
[----:B------:R-:W-:Y:S05]  /*0490*/  CALL.REL.NOINC `($__internal_1_$__cuda_sm20_rem_s64) ;  /* 0x0000000400007944 */ /* 0x000fea0003c00000 */
[----:B------:R-:W-:-:S04]  /*04a0*/  ISETP.NE.U32.AND P0, PT, R10, RZ, PT ;  /* 0x000000ff0a00720c */ /* 0x000fc80003f05070 */
[----:B------:R-:W-:-:S13]  /*04b0*/  ISETP.NE.AND.EX P0, PT, R12, RZ, PT, P0 ;  /* 0x000000ff0c00720c */ /* 0x000fda0003f05300 */
.L_x_6:
[----:B------:R-:W-:Y:S05]  /*04c0*/  BSYNC.RECONVERGENT B1 ;  /* 0x0000000000017941 */ /* 0x000fea0003800200 */
.L_x_4:
[----:B------:R-:W-:Y:S05]  /*04d0*/  @!P0 EXIT ;  /* 0x000000000000894d */ /* 0x000fea0003800000 */
[----:B------:R-:W-:-:S05]  /*04e0*/  IADD3 R11, P0, PT, R11, 0x2, RZ ;  /* 0x000000020b0b7810 */ /* 0x000fca0007f1e0ff */
[----:B------:R-:W-:Y:S01]  /*04f0*/  IMAD.X R13, RZ, RZ, R13, P0 ;  /* 0x000000ffff0d7224 */ /* 0x000fe200000e060d */
[----:B------:R-:W-:-:S04]  /*0500*/  ISETP.GT.U32.AND P0, PT, R11, R6, PT ;  /* 0x000000060b00720c */ /* 0x000fc80003f04070 */
[----:B------:R-:W-:-:S13]  /*0510*/  ISETP.GT.AND.EX P0, PT, R13, R7, PT, P0 ;  /* 0x000000070d00720c */ /* 0x000fda0003f04300 */
[----:B------:R-:W-:Y:S05]  /*0520*/  @!P0 BRA `(.L_x_7) ;  /* 0xfffffffc00748947 */ /* 0x000fea000383ffff */
.L_x_3:
[----:B------:R-:W-:Y:S05]  /*0530*/  BSYNC.RECONVERGENT B0 ;  /* 0x0000000000007941 */ /* 0x000fea0003800200 */
.L_x_2:
[----:B------:R-:W0:Y:S01]  /*0540*/  S2R R0, SR_LANEID ;  /* 0x0000000000007919 */ /* 0x000e220000000000 */
[----:B------:R-:W1:Y:S01]  /*0550*/  LDCU UR4, c[0x0][0x388] ;  /* 0x00007100ff0477ac */ /* 0x000e620008000800 */
[----:B------:R-:W2:Y:S01]  /*0560*/  LDC.64 R4, c[0x4][RZ] ;  /* 0x01000000ff047b82 */ /* 0x000ea20000000a00 */
[----:B-1----:R-:W-:Y:S01]  /*0570*/  VIADD R2, R2, -UR4 ;  /* 0x8000000402027c36 */ /* 0x002fe20008000000 */
[----:B------:R-:W-:Y:S02]  /*0580*/  VOTEU.ANY UR4, UPT, PT ;  /* 0x0000000000047886 */ /* 0x000fe400038e0100 */
[----:B------:R-:W-:Y:S02]  /*0590*/  UFLO.U32 UR4, UR4 ;  /* 0x00000004000472bd */ /* 0x000fe400080e0000 */
[----:B------:R-:W-:-:S04]  /*05a0*/  CREDUX.MAX.S32 UR5, R2 ;  /* 0x00000000020572cc */ /* 0x000fc80000000200 */
[----:B0-----:R-:W-:-:S09]  /*05b0*/  ISETP.EQ.U32.AND P0, PT, R0, UR4, PT ;  /* 0x0000000400007c0c */ /* 0x001fd2000bf02070 */
[----:B------:R-:W-:-:S05]  /*05c0*/  IMAD.U32 R3, RZ, RZ, UR5 ;  /* 0x00000005ff037e24 */ /* 0x000fca000f8e00ff */
[----:B--2---:R-:W-:Y:S01]  /*05d0*/  @P0 REDG.E.MAX.S32.STRONG.GPU desc[UR6][R4.64], R3 ;  /* 0x000000030400098e */ /* 0x004fe2000d12e306 */
[----:B------:R-:W-:Y:S05]  /*05e0*/  EXIT ;  /* 0x000000000000794d */ /* 0x000fea0003800000 */
        .weak           $__internal_0_$__cuda_sm20_dsqrt_rn_f64_mediumpath_v1
        .type           $__internal_0_$__cuda_sm20_dsqrt_rn_f64_mediumpath_v1,@function
        .size           $__internal_0_$__cuda_sm20_dsqrt_rn_f64_mediumpath_v1,($__internal_1_$__cuda_sm20_rem_s64 - $__internal_0_$__cuda_sm20_dsqrt_rn_f64_mediumpath_v1)
$__internal_0_$__cuda_sm20_dsqrt_rn_f64_mediumpath_v1:
[----:B------:R-:W-:Y:S01]  /*05f0*/  ISETP.GE.U32.AND P0, PT, R8, -0x3400000, PT ;  /* 0xfcc000000800780c */ /* 0x000fe20003f06070 */
[----:B------:R-:W-:Y:S01]  /*0600*/  BSSY.RECONVERGENT B1, `(.L_x_8) ;  /* 0x0000024000017945 */ /* 0x000fe20003800200 */
[----:B------:R-:W-:-:S11]  /*0610*/  MOV R11, R19 ;  /* 0x00000013000b7202 */ /* 0x000fd60000000f00 */
[----:B------:R-:W-:Y:S05]  /*0620*/  @!P0 BRA `(.L_x_9) ;  /* 0x0000000000208947 */ /* 0x000fea0003800000 */
[----:B------:R-:W-:-:S10]  /*0630*/  DFMA.RM R10, R14, R10, R12 ;  /* 0x0000000a0e0a722b */ /* 0x000fd4000000400c */
[----:B------:R-:W-:-:S05]  /*0640*/  IADD3 R8, P0, PT, R10, 0x1, RZ ;  /* 0x000000010a087810 */ /* 0x000fca0007f1e0ff */
[----:B------:R-:W-:-:S06]  /*0650*/  IMAD.X R9, RZ, RZ, R11, P0 ;  /* 0x000000ffff097224 */ /* 0x000fcc00000e060b */
[----:B------:R-:W-:-:S08]  /*0660*/  DFMA.RP R6, -R10, R8, R6 ;  /* 0x000000080a06722b */ /* 0x000fd00000008106 */
[----:B------:R-:W-:-:S06]  /*0670*/  DSETP.GT.AND P0, PT, R6, RZ, PT ;  /* 0x000000ff0600722a */ /* 0x000fcc0003f04000 */
[----:B------:R-:W-:Y:S02]  /*0680*/  FSEL R8, R8, R10, P0 ;  /* 0x0000000a08087208 */ /* 0x000fe40000000000 */
[----:B------:R-:W-:Y:S01]  /*0690*/  FSEL R9, R9, R11, P0 ;  /* 0x0000000b09097208 */ /* 0x000fe20000000000 */
[----:B------:R-:W-:Y:S06]  /*06a0*/  BRA `(.L_x_10) ;  /* 0x0000000000647947 */ /* 0x000fec0003800000 */
.L_x_9:
[----:B------:R-:W-:-:S14]  /*06b0*/  DSETP.NE.AND P0, PT, R6, RZ, PT ;  /* 0x000000ff0600722a */ /* 0x000fdc0003f05000 */
[----:B------:R-:W-:Y:S05]  /*06c0*/  @!P0 BRA `(.L_x_11) ;  /* 0x0000000000588947 */ /* 0x000fea0003800000 */
[----:B------:R-:W-:-:S13]  /*06d0*/  ISETP.GE.AND P0, PT, R7, RZ, PT ;  /* 0x000000ff0700720c */ /* 0x000fda0003f06270 */
[----:B------:R-:W-:Y:S02]  /*06e0*/  @!P0 IMAD.MOV.U32 R8, RZ, RZ, 0x0 ;  /* 0x00000000ff088424 */ /* 0x000fe400078e00ff */
[----:B------:R-:W-:Y:S01]  /*06f0*/  @!P0 IMAD.MOV.U32 R9, RZ, RZ, -0x80000 ;  /* 0xfff80000ff098424 */ /* 0x000fe200078e00ff */
[----:B------:R-:W-:Y:S06]  /*0700*/  @!P0 BRA `(.L_x_10) ;  /* 0x00000000004c8947 */ /* 0x000fec0003800000 */
[----:B------:R-:W-:-:S13]  /*0710*/  ISETP.GT.AND P0, PT, R7, 0x7fefffff, PT ;  /* 0x7fefffff0700780c */ /* 0x000fda0003f04270 */
[----:B------:R-:W-:Y:S05]  /*0720*/  @P0 BRA `(.L_x_11) ;  /* 0x0000000000400947 */ /* 0x000fea0003800000 */
[----:B------:R-:W-:Y:S01]  /*0730*/  DMUL R6, R6, 8.11296384146066816958e+31 ;  /* 0x4690000006067828 */ /* 0x000fe20000000000 */
[----:B------:R-:W-:Y:S01]  /*0740*/  IMAD.MOV.U32 R8, RZ, RZ, RZ ;  /* 0x000000ffff087224 */ /* 0x000fe200078e00ff */
[----:B------:R-:W-:Y:S01]  /*0750*/  MOV R12, 0x0 ;  /* 0x00000000000c7802 */ /* 0x000fe20000000f00 */
[----:B------:R-:W-:-:S03]  /*0760*/  IMAD.MOV.U32 R13, RZ, RZ, 0x3fd80000 ;  /* 0x3fd80000ff0d7424 */ /* 0x000fc600078e00ff */
[----:B------:R-:W0:Y:S02]  /*0770*/  MUFU.RSQ64H R9, R7 ;  /* 0x0000000700097308 */ /* 0x000e240000001c00 */
[----:B0-----:R-:W-:-:S08]  /*0780*/  DMUL R10, R8, R8 ;  /* 0x00000008080a7228 */ /* 0x001fd00000000000 */
[----:B------:R-:W-:-:S08]  /*0790*/  DFMA R10, R6, -R10, 1 ;  /* 0x3ff00000060a742b */ /* 0x000fd0000000080a */
[----:B------:R-:W-:Y:S02]  /*07a0*/  DFMA R12, R10, R12, 0.5 ;  /* 0x3fe000000a0c742b */ /* 0x000fe4000000000c */
[----:B------:R-:W-:-:S08]  /*07b0*/  DMUL R10, R8, R10 ;  /* 0x0000000a080a7228 */ /* 0x000fd00000000000 */
[----:B------:R-:W-:-:S08]  /*07c0*/  DFMA R10, R12, R10, R8 ;  /* 0x0000000a0c0a722b */ /* 0x000fd00000000008 */
[----:B------:R-:W-:Y:S02]  /*07d0*/  DMUL R8, R6, R10 ;  /* 0x0000000a06087228 */ /* 0x000fe40000000000 */
[----:B------:R-:W-:-:S06]  /*07e0*/  VIADD R11, R11, 0xfff00000 ;  /* 0xfff000000b0b7836 */ /* 0x000fcc0000000000 */
[----:B------:R-:W-:-:S08]  /*07f0*/  DFMA R12, R8, -R8, R6 ;  /* 0x80000008080c722b */ /* 0x000fd00000000006 */
[----:B------:R-:W-:-:S10]  /*0800*/  DFMA R8, R10, R12, R8 ;  /* 0x0000000c0a08722b */ /* 0x000fd40000000008 */
[----:B------:R-:W-:Y:S01]  /*0810*/  VIADD R9, R9, 0xfcb00000 ;  /* 0xfcb0000009097836 */ /* 0x000fe20000000000 */
[----:B------:R-:W-:Y:S06]  /*0820*/  BRA `(.L_x_10) ;  /* 0x0000000000047947 */ /* 0x000fec0003800000 */
.L_x_11:
[----:B------:R-:W-:-:S11]  /*0830*/  DADD R8, R6, R6 ;  /* 0x0000000006087229 */ /* 0x000fd60000000006 */
.L_x_10:
[----:B------:R-:W-:Y:S05]  /*0840*/  BSYNC.RECONVERGENT B1 ;  /* 0x0000000000017941 */ /* 0x000fea0003800200 */
.L_x_8:
[----:B------:R-:W-:Y:S01]  /*0850*/  IMAD.MOV.U32 R6, RZ, RZ, R0 ;  /* 0x000000ffff067224 */ /* 0x000fe200078e0000 */
[----:B------:R-:W-:Y:S01]  /*0860*/  MOV R17, R9 ;  /* 0x0000000900117202 */ /* 0x000fe20000000f00 */
[----:B------:R-:W-:Y:S02]  /*0870*/  IMAD.MOV.U32 R7, RZ, RZ, 0x0 ;  /* 0x00000000ff077424 */ /* 0x000fe400078e00ff */
[----:B------:R-:W-:Y:S02]  /*0880*/  IMAD.MOV.U32 R16, RZ, RZ, R8 ;  /* 0x000000ffff107224 */ /* 0x000fe400078e0008 */
[----:B------:R-:W-:Y:S05]  /*0890*/  RET.REL.NODEC R6 `(_Z8MyKernelxx) ;  /* 0xfffffff406d87950 */ /* 0x000fea0003c3ffff */
        .weak           $__internal_1_$__cuda_sm20_rem_s64
        .type           $__internal_1_$__cuda_sm20_rem_s64,@function
        .size           $__internal_1_$__cuda_sm20_rem_s64,(.L_x_15 - $__internal_1_$__cuda_sm20_rem_s64)
$__internal_1_$__cuda_sm20_rem_s64:
[----:B------:R-:W-:Y:S02]  /*08a0*/  IADD3 R8, P1, PT, RZ, -R11, RZ ;  /* 0x8000000bff087210 */ /* 0x000fe40007f3e0ff */
[----:B------:R-:W-:-:S03]  /*08b0*/  ISETP.GE.AND P0, PT, R13, RZ, PT ;  /* 0x000000ff0d00720c */ /* 0x000fc60003f06270 */
[----:B------:R-:W-:Y:S01]  /*08c0*/  IMAD.X R10, RZ, RZ, ~R13, P1 ;  /* 0x000000ffff0a7224 */ /* 0x000fe200008e0e0d */
[----:B------:R-:W-:-:S04]  /*08d0*/  SEL R8, R8, R11, !P0 ;  /* 0x0000000b08087207 */ /* 0x000fc80004000000 */
[----:B------:R-:W-:-:S04]  /*08e0*/  SEL R9, R10, R13, !P0 ;  /* 0x0000000d0a097207 */ /* 0x000fc80004000000 */
[----:B------:R-:W0:Y:S08]  /*08f0*/  I2F.U64.RP R10, R8 ;  /* 0x00000008000a7312 */ /* 0x000e300000309000 */
[----:B0-----:R-:W0:Y:S02]  /*0900*/  MUFU.RCP R10, R10 ;  /* 0x0000000a000a7308 */ /* 0x001e240000001000 */
[----:B0-----:R-:W-:-:S06]  /*0910*/  VIADD R14, R10, 0x1ffffffe ;  /* 0x1ffffffe0a0e7836 */ /* 0x001fcc0000000000 */
[----:B------:R-:W0:Y:S02]  /*0920*/  F2I.U64.TRUNC R14, R14 ;  /* 0x0000000e000e7311 */ /* 0x000e24000020d800 */
[----:B0-----:R-:W-:-:S04]  /*0930*/  IMAD.WIDE.U32 R16, R14, R8, RZ ;  /* 0x000000080e107225 */ /* 0x001fc800078e00ff */
[----:B------:R-:W-:Y:S01]  /*0940*/  IMAD R17, R14, R9, R17 ;  /* 0x000000090e117224 */ /* 0x000fe200078e0211 */
[----:B------:R-:W-:-:S03]  /*0950*/  IADD3 R19, P0, PT, RZ, -R16, RZ ;  /* 0x80000010ff137210 */ /* 0x000fc60007f1e0ff */
[----:B------:R-:W-:Y:S02]  /*0960*/  IMAD R17, R15, R8, R17 ;  /* 0x000000080f117224 */ /* 0x000fe400078e0211 */
[----:B------:R-:W-:-:S03]  /*0970*/  IMAD.HI.U32 R16, R14, R19, RZ ;  /* 0x000000130e107227 */ /* 0x000fc600078e00ff */
[----:B------:R-:W-:Y:S01]  /*0980*/  IADD3.X R21, PT, PT, RZ, ~R17, RZ, P0, !PT ;  /* 0x80000011ff157210 */ /* 0x000fe200007fe4ff */
[----:B------:R-:W-:-:S04]  /*0990*/  IMAD.MOV.U32 R17, RZ, RZ, R14 ;  /* 0x000000ffff117224 */ /* 0x000fc800078e000e */
[----:B------:R-:W-:-:S04]  /*09a0*/  IMAD.WIDE.U32 R16, P0, R14, R21, R16 ;  /* 0x000000150e107225 */ /* 0x000fc80007800010 */
[C---:B------:R-:W-:Y:S02]  /*09b0*/  IMAD R23, R15.reuse, R21, RZ ;  /* 0x000000150f177224 */ /* 0x040fe400078e02ff */
[----:B------:R-:W-:-:S04]  /*09c0*/  IMAD.HI.U32 R16, P1, R15, R19, R16 ;  /* 0x000000130f107227 */ /* 0x000fc80007820010 */
[----:B------:R-:W-:Y:S01]  /*09d0*/  IMAD.HI.U32 R21, R15, R21, RZ ;  /* 0x000000150f157227 */ /* 0x000fe200078e00ff */
[----:B------:R-:W-:-:S03]  /*09e0*/  IADD3 R17, P2, PT, R23, R16, RZ ;  /* 0x0000001017117210 */ /* 0x000fc60007f5e0ff */
[----:B------:R-:W-:Y:S02]  /*09f0*/  IMAD.X R15, R21, 0x1, R15, P0 ;  /* 0x00000001150f7824 */ /* 0x000fe400000e060f */
[----:B------:R-:W-:-:S03]  /*0a00*/  IMAD.WIDE.U32 R18, R17, R8, RZ ;  /* 0x0000000811127225 */ /* 0x000fc600078e00ff */
[----:B------:R-:W-:Y:S01]  /*0a10*/  IADD3.X R15, PT, PT, RZ, RZ, R15, P2, P1 ;  /* 0x000000ffff0f7210 */ /* 0x000fe200017e240f */
[----:B------:R-:W-:Y:S01]  /*0a20*/  IMAD R10, R17, R9, R19 ;  /* 0x00000009110a7224 */ /* 0x000fe200078e0213 */
[----:B------:R-:W-:Y:S02]  /*0a30*/  IADD3 R21, P0, PT, RZ, -R18, RZ ;  /* 0x80000012ff157210 */ /* 0x000fe40007f1e0ff */
[----:B------:R-:W-:Y:S01]  /*0a40*/  ISETP.GE.AND P1, PT, R5, RZ, PT ;  /* 0x000000ff0500720c */ /* 0x000fe20003f26270 */
[----:B------:R-:W-:Y:S01]  /*0a50*/  IMAD R10, R15, R8, R10 ;  /* 0x000000080f0a7224 */ /* 0x000fe200078e020a */
[----:B------:R-:W-:Y:S01]  /*0a60*/  IADD3 R19, P4, PT, RZ, -R2, RZ ;  /* 0x80000002ff137210 */ /* 0x000fe20007f9e0ff */
[----:B------:R-:W-:-:S04]  /*0a70*/  IMAD.HI.U32 R16, R17, R21, RZ ;  /* 0x0000001511107227 */ /* 0x000fc800078e00ff */
[----:B------:R-:W-:-:S04]  /*0a80*/  IMAD.X R12, RZ, RZ, ~R10, P0 ;  /* 0x000000ffff0c7224 */ /* 0x000fc800000e0e0a */
[----:B------:R-:W-:-:S04]  /*0a90*/  IMAD.WIDE.U32 R16, P0, R17, R12, R16 ;  /* 0x0000000c11107225 */ /* 0x000fc80007800010 */
[----:B------:R-:W-:Y:S01]  /*0aa0*/  IMAD.HI.U32 R10, P2, R15, R21, R16 ;  /* 0x000000150f0a7227 */ /* 0x000fe20007840010 */
[----:B------:R-:W-:Y:S02]  /*0ab0*/  SEL R17, R19, R2, !P1 ;  /* 0x0000000213117207 */ /* 0x000fe40004800000 */
[-C--:B------:R-:W-:Y:S01]  /*0ac0*/  IADD3.X R19, PT, PT, RZ, ~R5.reuse, RZ, P4, !PT ;  /* 0x80000005ff137210 */ /* 0x080fe200027fe4ff */
[CC--:B------:R-:W-:Y:S02]  /*0ad0*/  IMAD R21, R15.reuse, R12.reuse, RZ ;  /* 0x0000000c0f157224 */ /* 0x0c0fe400078e02ff */
[----:B------:R-:W-:Y:S01]  /*0ae0*/  IMAD.HI.U32 R12, R15, R12, RZ ;  /* 0x0000000c0f0c7227 */ /* 0x000fe200078e00ff */
[----:B------:R-:W-:Y:S02]  /*0af0*/  SEL R19, R19, R5, !P1 ;  /* 0x0000000513137207 */ /* 0x000fe40004800000 */
[----:B------:R-:W-:Y:S01]  /*0b00*/  IADD3 R10, P3, PT, R21, R10, RZ ;  /* 0x0000000a150a7210 */ /* 0x000fe20007f7e0ff */
[----:B------:R-:W-:-:S04]  /*0b10*/  IMAD.X R15, R12, 0x1, R15, P0 ;  /* 0x000000010c0f7824 */ /* 0x000fc800000e060f */
[----:B------:R-:W-:Y:S01]  /*0b20*/  IMAD.HI.U32 R14, R10, R17, RZ ;  /* 0x000000110a0e7227 */ /* 0x000fe200078e00ff */
[----:B------:R-:W-:-:S03]  /*0b30*/  IADD3.X R12, PT, PT, RZ, RZ, R15, P3, P2 ;  /* 0x000000ffff0c7210 */ /* 0x000fc60001fe440f */
[----:B------:R-:W-:Y:S02]  /*0b40*/  IMAD.MOV.U32 R15, RZ, RZ, RZ ;  /* 0x000000ffff0f7224 */ /* 0x000fe400078e00ff */
[-C--:B------:R-:W-:Y:S02]  /*0b50*/  IMAD R21, R12, R19.reuse, RZ ;  /* 0x000000130c157224 */ /* 0x080fe400078e02ff */
[----:B------:R-:W-:-:S04]  /*0b60*/  IMAD.WIDE.U32 R14, R10, R19, R14 ;  /* 0x000000130a0e7225 */ /* 0x000fc800078e000e */
[----:B------:R-:W-:-:S04]  /*0b70*/  IMAD.HI.U32 R10, R12, R19, RZ ;  /* 0x000000130c0a7227 */ /* 0x000fc800078e00ff */
[----:B------:R-:W-:-:S04]  /*0b80*/  IMAD.HI.U32 R14, P0, R12, R17, R14 ;  /* 0x000000110c0e7227 */ /* 0x000fc8000780000e */
[----:B------:R-:W-:Y:S01]  /*0b90*/  IMAD.X R10, RZ, RZ, R10, P0 ;  /* 0x000000ffff0a7224 */ /* 0x000fe200000e060a */
[----:B------:R-:W-:-:S04]  /*0ba0*/  IADD3 R21, P2, PT, R21, R14, RZ ;  /* 0x0000000e15157210 */ /* 0x000fc80007f5e0ff */
[----:B------:R-:W-:Y:S01]  /*0bb0*/  IADD3.X R23, PT, PT, RZ, R10, RZ, P2, !PT ;  /* 0x0000000aff177210 */ /* 0x000fe200017fe4ff */
[----:B------:R-:W-:-:S04]  /*0bc0*/  IMAD.WIDE.U32 R14, R21, R8, RZ ;  /* 0x00000008150e7225 */ /* 0x000fc800078e00ff */
[----:B------:R-:W-:Y:S01]  /*0bd0*/  IMAD R21, R21, R9, R15 ;  /* 0x0000000915157224 */ /* 0x000fe200078e020f */
[----:B------:R-:W-:-:S03]  /*0be0*/  IADD3 R25, P2, PT, -R14, R17, RZ ;  /* 0x000000110e197210 */ /* 0x000fc60007f5e1ff */
[-C--:B------:R-:W-:Y:S01]  /*0bf0*/  IMAD R10, R23, R8.reuse, R21 ;  /* 0x00000008170a7224 */ /* 0x080fe200078e0215 */
[----:B------:R-:W-:-:S03]  /*0c00*/  ISETP.GE.U32.AND P0, PT, R25, R8, PT ;  /* 0x000000081900720c */ /* 0x000fc60003f06070 */
[----:B------:R-:W-:Y:S01]  /*0c10*/  IMAD.X R19, R19, 0x1, ~R10, P2 ;  /* 0x0000000113137824 */ /* 0x000fe200010e0e0a */
[----:B------:R-:W-:-:S04]  /*0c20*/  IADD3 R15, P2, PT, R25, -R8, RZ ;  /* 0x80000008190f7210 */ /* 0x000fc80007f5e0ff */
[C---:B------:R-:W-:Y:S01]  /*0c30*/  ISETP.GE.U32.AND.EX P0, PT, R19.reuse, R9, PT, P0 ;  /* 0x000000091300720c */ /* 0x040fe20003f06100 */
[----:B------:R-:W-:-:S03]  /*0c40*/  IMAD.X R17, R19, 0x1, ~R9, P2 ;  /* 0x0000000113117824 */ /* 0x000fc600010e0e09 */
[----:B------:R-:W-:Y:S02]  /*0c50*/  SEL R15, R15, R25, P0 ;  /* 0x000000190f0f7207 */ /* 0x000fe40000000000 */
[----:B------:R-:W-:Y:S02]  /*0c60*/  SEL R17, R17, R19, P0 ;  /* 0x0000001311117207 */ /* 0x000fe40000000000 */
[CC--:B------:R-:W-:Y:S02]  /*0c70*/  ISETP.GE.U32.AND P0, PT, R15.reuse, R8.reuse, PT ;  /* 0x000000080f00720c */ /* 0x0c0fe40003f06070 */
[----:B------:R-:W-:Y:S01]  /*0c80*/  IADD3 R10, P2, PT, R15, -R8, RZ ;  /* 0x800000080f0a7210 */ /* 0x000fe20007f5e0ff */
[----:B------:R-:W-:Y:S01]  /*0c90*/  IMAD.MOV.U32 R8, RZ, RZ, R0 ;  /* 0x000000ffff087224 */ /* 0x000fe200078e0000 */
[----:B------:R-:W-:-:S03]  /*0ca0*/  ISETP.GE.U32.AND.EX P0, PT, R17, R9, PT, P0 ;  /* 0x000000091100720c */ /* 0x000fc60003f06100 */
[----:B------:R-:W-:Y:S01]  /*0cb0*/  IMAD.X R12, R17, 0x1, ~R9, P2 ;  /* 0x00000001110c7824 */ /* 0x000fe200010e0e09 */
[----:B------:R-:W-:-:S04]  /*0cc0*/  SEL R10, R10, R15, P0 ;  /* 0x0000000f0a0a7207 */ /* 0x000fc80000000000 */
[----:B------:R-:W-:Y:S02]  /*0cd0*/  SEL R12, R12, R17, P0 ;  /* 0x000000110c0c7207 */ /* 0x000fe40000000000 */
[----:B------:R-:W-:Y:S02]  /*0ce0*/  IADD3 R9, P2, PT, RZ, -R10, RZ ;  /* 0x8000000aff097210 */ /* 0x000fe40007f5e0ff */
[----:B------:R-:W-:Y:S02]  /*0cf0*/  ISETP.NE.U32.AND P0, PT, R11, RZ, PT ;  /* 0x000000ff0b00720c */ /* 0x000fe40003f05070 */
[----:B------:R-:W-:Y:S02]  /*0d00*/  IADD3.X R15, PT, PT, RZ, ~R12, RZ, P2, !PT ;  /* 0x8000000cff0f7210 */ /* 0x000fe400017fe4ff */
[----:B------:R-:W-:Y:S01]  /*0d10*/  SEL R10, R9, R10, !P1 ;  /* 0x0000000a090a7207 */ /* 0x000fe20004800000 */
[----:B------:R-:W-:Y:S01]  /*0d20*/  IMAD.MOV.U32 R9, RZ, RZ, 0x0 ;  /* 0x00000000ff097424 */ /* 0x000fe200078e00ff */
[----:B------:R-:W-:-:S02]  /*0d30*/  ISETP.NE.AND.EX P0, PT, R13, RZ, PT, P0 ;  /* 0x000000ff0d00720c */ /* 0x000fc40003f05300 */
[----:B------:R-:W-:Y:S02]  /*0d40*/  SEL R12, R15, R12, !P1 ;  /* 0x0000000c0f0c7207 */ /* 0x000fe40004800000 */
[----:B------:R-:W-:Y:S02]  /*0d50*/  SEL R10, R10, 0xffffffff, P0 ;  /* 0xffffffff0a0a7807 */ /* 0x000fe40000000000 */
[----:B------:R-:W-:Y:S01]  /*0d60*/  SEL R12, R12, 0xffffffff, P0 ;  /* 0xffffffff0c0c7807 */ /* 0x000fe20000000000 */
[----:B------:R-:W-:Y:S06]  /*0d70*/  RET.REL.NODEC R8 `(_Z8MyKernelxx) ;  /* 0xfffffff008a07950 */ /* 0x000fec0003c3ffff */
.L_x_12:
[----:B------:R-:W-:-:S00]  /*0d80*/  BRA `(.L_x_12) ;  /* 0xfffffffc00fc7947 */ /* 0x000fc0000383ffff */
[----:B------:R-:W-:-:S00]  /*0d90*/  NOP ;  /* 0x0000000000007918 */ /* 0x000fc00000000000 */
        /* <DEDUP_REMOVED lines=14> */
.L_x_15:


//--------------------- .text._Z10InitKernelv     --------------------------
	.section	.text._Z10InitKernelv,"ax",@progbits
	.align	128
        .global         _Z10InitKernelv
        .type           _Z10InitKernelv,@function
        .size           _Z10InitKernelv,(.L_x_17 - _Z10InitKernelv)
        .other          _Z10InitKernelv,@"STO_CUDA_ENTRY STV_DEFAULT"
_Z10InitKernelv:
.text._Z10InitKernelv:
[----:B------:R-:W-:Y:S08]  /*0000*/  LDC R1, c[0x0][0x37c] ;  /* 0x0000df00ff017b82 */ /* 0x000ff00000000800 */
[----:B------:R-:W0:Y:S01]  /*0010*/  LDC.64 R2, c[0x4][RZ] ;  /* 0x01000000ff027b82 */ /* 0x000e220000000a00 */
[----:B------:R-:W0:Y:S02]  /*0020*/  LDCU.64 UR4, c[0x0][0x358] ;  /* 0x00006b00ff0477ac */ /* 0x000e240008000a00 */
[----:B0-----:R-:W-:Y:S01]  /*0030*/  STG.E desc[UR4][R2.64], RZ ;  /* 0x000000ff02007986 */ /* 0x001fe2000c101904 */
[----:B------:R-:W-:Y:S05]  /*0040*/  EXIT ;  /* 0x000000000000794d */ /* 0x000fea0003800000 */
.L_x_13:
        /* <DEDUP_REMOVED lines=11> */
.L_x_17:


//--------------------- .nv.shared.reserved.0     --------------------------
	.section	.nv.shared.reserved.0,"aw",@nobits
	.weak		__nv_reservedSMEM_offset_0_alias
	.size		__nv_reservedSMEM_offset_0_alias, 0, 64
	.other		__nv_reservedSMEM_offset_0_alias,@"STO_CUDA_RESERVED_SHARED STV_DEFAULT"
__nv_reservedSMEM_offset_0_alias:
	.zero		0
	.zero		64


//--------------------- .nv.global                --------------------------
	.section	.nv.global,"aw",@nobits
	.align	4
.nv.global:
	.type		d_xmax,@object
	.size		d_xmax,(.L_0 - d_xmax)
d_xmax:
	.zero		4
.L_0:


//--------------------- .nv.constant0._Z8MyKernelxx --------------------------
	.section	.nv.constant0._Z8MyKernelxx,"a",@progbits
	.sectionflags	@""
	.align	4
.nv.constant0._Z8MyKernelxx:
	.zero		912


//--------------------- .nv.constant0._Z10InitKernelv --------------------------
	.section	.nv.constant0._Z10InitKernelv,"a",@progbits
	.sectionflags	@""
	.align	4
.nv.constant0._Z10InitKernelv:
	.zero		896


//--------------------- SYMBOLS --------------------------

	.type		.nv.reservedSmem.offset0,@object
	.size		.nv.reservedSmem.offset0,0x4
